//
// Generated by NVIDIA NVVM Compiler
//
// Compiler Build ID: CL-36424714
// Cuda compilation tools, release 13.0, V13.0.88
// Based on NVVM 20.0.0
//

.version 9.0
.target sm_100
.address_size 64

	// .globl	_Z9matrixMulPfS_S_i

.visible .entry _Z9matrixMulPfS_S_i(
	.param .u64 .ptr .align 1 _Z9matrixMulPfS_S_i_param_0,
	.param .u64 .ptr .align 1 _Z9matrixMulPfS_S_i_param_1,
	.param .u64 .ptr .align 1 _Z9matrixMulPfS_S_i_param_2,
	.param .u32 _Z9matrixMulPfS_S_i_param_3
)
{
	.reg .pred 	%p<10>;
	.reg .b32 	%r<116>;
	.reg .b32 	%f<62>;
	.reg .b64 	%rd<48>;

	ld.param.u64 	%rd5, [_Z9matrixMulPfS_S_i_param_0];
	ld.param.u64 	%rd6, [_Z9matrixMulPfS_S_i_param_1];
	ld.param.u64 	%rd4, [_Z9matrixMulPfS_S_i_param_2];
	ld.param.u32 	%r56, [_Z9matrixMulPfS_S_i_param_3];
	cvta.to.global.u64 	%rd1, %rd6;
	cvta.to.global.u64 	%rd2, %rd5;
	mov.u32 	%r57, %ctaid.x;
	mov.u32 	%r58, %ntid.x;
	mov.u32 	%r59, %tid.x;
	mad.lo.s32 	%r1, %r57, %r58, %r59;
	mov.u32 	%r60, %ctaid.y;
	mov.u32 	%r61, %ntid.y;
	mul.lo.s32 	%r2, %r60, %r61;
	mov.u32 	%r3, %tid.y;
	add.s32 	%r62, %r2, %r3;
	max.s32 	%r63, %r1, %r62;
	setp.ge.s32 	%p1, %r63, %r56;
	@%p1 bra 	$L__BB0_13;
	mul.lo.s32 	%r5, %r56, %r1;
	and.b32  	%r6, %r56, 7;
	setp.lt.u32 	%p2, %r56, 8;
	mov.b32 	%r110, 0;
	mov.u32 	%r115, %r110;
	@%p2 bra 	$L__BB0_4;
	and.b32  	%r110, %r56, 2147483640;
	neg.s32 	%r104, %r110;
	add.s32 	%r67, %r3, %r56;
	add.s32 	%r103, %r67, %r2;
	shl.b32 	%r10, %r56, 3;
	shl.b32 	%r68, %r56, 1;
	add.s32 	%r102, %r62, %r68;
	mad.lo.s32 	%r101, %r56, 3, %r62;
	shl.b32 	%r69, %r56, 2;
	add.s32 	%r100, %r62, %r69;
	mad.lo.s32 	%r99, %r56, 5, %r62;
	mad.lo.s32 	%r98, %r56, 6, %r62;
	mad.lo.s32 	%r97, %r56, 7, %r62;
	add.s64 	%rd3, %rd2, 16;
	mov.b32 	%r115, 0;
	mov.u32 	%r95, %r5;
	mov.u32 	%r96, %r62;
$L__BB0_3:
	.pragma "nounroll";
	mul.wide.s32 	%rd7, %r95, 4;
	add.s64 	%rd8, %rd3, %rd7;
	ld.global.f32 	%f1, [%rd8+-16];
	mul.wide.u32 	%rd9, %r96, 4;
	add.s64 	%rd10, %rd1, %rd9;
	ld.global.f32 	%f2, [%rd10];
	cvt.rn.f32.s32 	%f3, %r115;
	fma.rn.f32 	%f4, %f1, %f2, %f3;
	cvt.rzi.s32.f32 	%r70, %f4;
	ld.global.f32 	%f5, [%rd8+-12];
	mul.wide.u32 	%rd11, %r103, 4;
	add.s64 	%rd12, %rd1, %rd11;
	ld.global.f32 	%f6, [%rd12];
	cvt.rn.f32.s32 	%f7, %r70;
	fma.rn.f32 	%f8, %f5, %f6, %f7;
	cvt.rzi.s32.f32 	%r71, %f8;
	ld.global.f32 	%f9, [%rd8+-8];
	mul.wide.u32 	%rd13, %r102, 4;
	add.s64 	%rd14, %rd1, %rd13;
	ld.global.f32 	%f10, [%rd14];
	cvt.rn.f32.s32 	%f11, %r71;
	fma.rn.f32 	%f12, %f9, %f10, %f11;
	cvt.rzi.s32.f32 	%r72, %f12;
	ld.global.f32 	%f13, [%rd8+-4];
	mul.wide.u32 	%rd15, %r101, 4;
	add.s64 	%rd16, %rd1, %rd15;
	ld.global.f32 	%f14, [%rd16];
	cvt.rn.f32.s32 	%f15, %r72;
	fma.rn.f32 	%f16, %f13, %f14, %f15;
	cvt.rzi.s32.f32 	%r73, %f16;
	ld.global.f32 	%f17, [%rd8];
	mul.wide.u32 	%rd17, %r100, 4;
	add.s64 	%rd18, %rd1, %rd17;
	ld.global.f32 	%f18, [%rd18];
	cvt.rn.f32.s32 	%f19, %r73;
	fma.rn.f32 	%f20, %f17, %f18, %f19;
	cvt.rzi.s32.f32 	%r74, %f20;
	ld.global.f32 	%f21, [%rd8+4];
	mul.wide.u32 	%rd19, %r99, 4;
	add.s64 	%rd20, %rd1, %rd19;
	ld.global.f32 	%f22, [%rd20];
	cvt.rn.f32.s32 	%f23, %r74;
	fma.rn.f32 	%f24, %f21, %f22, %f23;
	cvt.rzi.s32.f32 	%r75, %f24;
	ld.global.f32 	%f25, [%rd8+8];
	mul.wide.u32 	%rd21, %r98, 4;
	add.s64 	%rd22, %rd1, %rd21;
	ld.global.f32 	%f26, [%rd22];
	cvt.rn.f32.s32 	%f27, %r75;
	fma.rn.f32 	%f28, %f25, %f26, %f27;
	cvt.rzi.s32.f32 	%r76, %f28;
	ld.global.f32 	%f29, [%rd8+12];
	mul.wide.u32 	%rd23, %r97, 4;
	add.s64 	%rd24, %rd1, %rd23;
	ld.global.f32 	%f30, [%rd24];
	cvt.rn.f32.s32 	%f31, %r76;
	fma.rn.f32 	%f32, %f29, %f30, %f31;
	cvt.rzi.s32.f32 	%r115, %f32;
	add.s32 	%r104, %r104, 8;
	add.s32 	%r103, %r103, %r10;
	add.s32 	%r102, %r102, %r10;
	add.s32 	%r101, %r101, %r10;
	add.s32 	%r100, %r100, %r10;
	add.s32 	%r99, %r99, %r10;
	add.s32 	%r98, %r98, %r10;
	add.s32 	%r97, %r97, %r10;
	add.s32 	%r96, %r96, %r10;
	add.s32 	%r95, %r95, 8;
	setp.ne.s32 	%p3, %r104, 0;
	@%p3 bra 	$L__BB0_3;
$L__BB0_4:
	setp.eq.s32 	%p4, %r6, 0;
	@%p4 bra 	$L__BB0_12;
	and.b32  	%r42, %r56, 3;
	setp.lt.u32 	%p5, %r6, 4;
	@%p5 bra 	$L__BB0_7;
	add.s32 	%r78, %r110, %r5;
	mul.wide.s32 	%rd25, %r78, 4;
	add.s64 	%rd26, %rd2, %rd25;
	ld.global.f32 	%f33, [%rd26];
	mad.lo.s32 	%r79, %r110, %r56, %r62;
	mul.wide.u32 	%rd27, %r79, 4;
	add.s64 	%rd28, %rd1, %rd27;
	ld.global.f32 	%f34, [%rd28];
	cvt.rn.f32.s32 	%f35, %r115;
	fma.rn.f32 	%f36, %f33, %f34, %f35;
	cvt.rzi.s32.f32 	%r80, %f36;
	ld.global.f32 	%f37, [%rd26+4];
	add.s32 	%r81, %r79, %r56;
	mul.wide.u32 	%rd29, %r81, 4;
	add.s64 	%rd30, %rd1, %rd29;
	ld.global.f32 	%f38, [%rd30];
	cvt.rn.f32.s32 	%f39, %r80;
	fma.rn.f32 	%f40, %f37, %f38, %f39;
	cvt.rzi.s32.f32 	%r82, %f40;
	ld.global.f32 	%f41, [%rd26+8];
	add.s32 	%r83, %r81, %r56;
	mul.wide.u32 	%rd31, %r83, 4;
	add.s64 	%rd32, %rd1, %rd31;
	ld.global.f32 	%f42, [%rd32];
	cvt.rn.f32.s32 	%f43, %r82;
	fma.rn.f32 	%f44, %f41, %f42, %f43;
	cvt.rzi.s32.f32 	%r84, %f44;
	ld.global.f32 	%f45, [%rd26+12];
	add.s32 	%r85, %r83, %r56;
	mul.wide.u32 	%rd33, %r85, 4;
	add.s64 	%rd34, %rd1, %rd33;
	ld.global.f32 	%f46, [%rd34];
	cvt.rn.f32.s32 	%f47, %r84;
	fma.rn.f32 	%f48, %f45, %f46, %f47;
	cvt.rzi.s32.f32 	%r115, %f48;
	add.s32 	%r110, %r110, 4;
$L__BB0_7:
	setp.eq.s32 	%p6, %r42, 0;
	@%p6 bra 	$L__BB0_12;
	setp.eq.s32 	%p7, %r42, 1;
	@%p7 bra 	$L__BB0_10;
	add.s32 	%r87, %r110, %r5;
	mul.wide.s32 	%rd35, %r87, 4;
	add.s64 	%rd36, %rd2, %rd35;
	ld.global.f32 	%f49, [%rd36];
	mad.lo.s32 	%r88, %r110, %r56, %r62;
	mul.wide.u32 	%rd37, %r88, 4;
	add.s64 	%rd38, %rd1, %rd37;
	ld.global.f32 	%f50, [%rd38];
	cvt.rn.f32.s32 	%f51, %r115;
	fma.rn.f32 	%f52, %f49, %f50, %f51;
	cvt.rzi.s32.f32 	%r89, %f52;
	ld.global.f32 	%f53, [%rd36+4];
	add.s32 	%r90, %r88, %r56;
	mul.wide.u32 	%rd39, %r90, 4;
	add.s64 	%rd40, %rd1, %rd39;
	ld.global.f32 	%f54, [%rd40];
	cvt.rn.f32.s32 	%f55, %r89;
	fma.rn.f32 	%f56, %f53, %f54, %f55;
	cvt.rzi.s32.f32 	%r115, %f56;
	add.s32 	%r110, %r110, 2;
$L__BB0_10:
	and.b32  	%r91, %r56, 1;
	setp.eq.b32 	%p8, %r91, 1;
	not.pred 	%p9, %p8;
	@%p9 bra 	$L__BB0_12;
	add.s32 	%r92, %r110, %r5;
	mul.wide.s32 	%rd41, %r92, 4;
	add.s64 	%rd42, %rd2, %rd41;
	ld.global.f32 	%f57, [%rd42];
	mad.lo.s32 	%r93, %r110, %r56, %r62;
	mul.wide.u32 	%rd43, %r93, 4;
	add.s64 	%rd44, %rd1, %rd43;
	ld.global.f32 	%f58, [%rd44];
	cvt.rn.f32.s32 	%f59, %r115;
	fma.rn.f32 	%f60, %f57, %f58, %f59;
	cvt.rzi.s32.f32 	%r115, %f60;
$L__BB0_12:
	cvt.rn.f32.s32 	%f61, %r115;
	add.s32 	%r94, %r5, %r62;
	cvta.to.global.u64 	%rd45, %rd4;
	mul.wide.s32 	%rd46, %r94, 4;
	add.s64 	%rd47, %rd45, %rd46;
	st.global.f32 	[%rd47], %f61;
$L__BB0_13:
	ret;

}


// ===== COMPILED SASS (sm_100) =====

	.target	sm_100

	.elftype	@"ET_EXEC"


//--------------------- .note.nv.tkinfo           --------------------------
	.section	.note.nv.tkinfo,"",@"SHT_NOTE"
	.sectionflags	@"SHF_NOTE_NV_TKINFO"
	.tkinfo
        /*0018*/ 	.word	0x00000002
        /*0030*/ 	.string	""
        /*0030*/ 	.string	"ptxas"
        /*0030*/ 	.string	"Cuda compilation tools, release 13.0, V13.0.88"
        /*0030*/ 	.string	"Build cuda_13.0.r13.0/compiler.36424714_0"
        /*0030*/ 	.string	"-arch sm_100 -m 64 "



//--------------------- .note.nv.cuinfo           --------------------------
	.section	.note.nv.cuinfo,"",@"SHT_NOTE"
	.sectionflags	@"SHF_NOTE_NV_CUINFO"
        /*0018*/ 	.short	0x0002
        /*001a*/ 	.short	0x0064
        /*001c*/ 	.short	0x0082
	.zero		2


//--------------------- .nv.info                  --------------------------
	.section	.nv.info,"",@"SHT_CUDA_INFO"
	.align	4


	//----- nvinfo : EIATTR_REGCOUNT
	.align		4
        /*0000*/ 	.byte	0x04, 0x2f
        /*0002*/ 	.short	(.L_1 - .L_0)
	.align		4
.L_0:
        /*0004*/ 	.word	index@(_Z9matrixMulPfS_S_i)
        /*0008*/ 	.word	0x00000020


	//----- nvinfo : EIATTR_FRAME_SIZE
	.align		4
.L_1:
        /*000c*/ 	.byte	0x04, 0x11
        /*000e*/ 	.short	(.L_3 - .L_2)
	.align		4
.L_2:
        /*0010*/ 	.word	index@(_Z9matrixMulPfS_S_i)
        /*0014*/ 	.word	0x00000000


	//----- nvinfo : EIATTR_MIN_STACK_SIZE
	.align		4
.L_3:
        /*0018*/ 	.byte	0x04, 0x12
        /*001a*/ 	.short	(.L_5 - .L_4)
	.align		4
.L_4:
        /*001c*/ 	.word	index@(_Z9matrixMulPfS_S_i)
        /*0020*/ 	.word	0x00000000
.L_5:


//--------------------- .nv.compat                --------------------------
	.section	.nv.compat,"",@"SHT_CUDA_COMPAT_INFO"
	.align	4
        /*0000*/ 	.byte	0x02, 0x09, 0x00, 0x00, 0x02, 0x02, 0x01, 0x00, 0x02, 0x05, 0x05, 0x00, 0x03, 0x07, 0x01, 0x01
        /*0010*/ 	.byte	0x02, 0x03, 0x00, 0x00, 0x02, 0x06, 0x01, 0x00, 0x04, 0x0b, 0x08, 0x00, 0x09, 0x00, 0x00, 0x00
        /*0020*/ 	.byte	0x00, 0x00, 0x00, 0x00


//--------------------- .nv.info._Z9matrixMulPfS_S_i --------------------------
	.section	.nv.info._Z9matrixMulPfS_S_i,"",@"SHT_CUDA_INFO"
	.sectionflags	@""
	.align	4


	//----- nvinfo : EIATTR_CUDA_API_VERSION
	.align		4
        /*0000*/ 	.byte	0x04, 0x37
        /*0002*/ 	.short	(.L_7 - .L_6)
.L_6:
        /*0004*/ 	.word	0x00000082


	//----- nvinfo : EIATTR_KPARAM_INFO
	.align		4
.L_7:
        /*0008*/ 	.byte	0x04, 0x17
        /*000a*/ 	.short	(.L_9 - .L_8)
.L_8:
        /*000c*/ 	.word	0x00000000
        /*0010*/ 	.short	0x0003
        /*0012*/ 	.short	0x0018
        /*0014*/ 	.byte	0x00, 0xf0, 0x11, 0x00


	//----- nvinfo : EIATTR_KPARAM_INFO
	.align		4
.L_9:
        /*0018*/ 	.byte	0x04, 0x17
        /*001a*/ 	.short	(.L_11 - .L_10)
.L_10:
        /*001c*/ 	.word	0x00000000
        /*0020*/ 	.short	0x0002
        /*0022*/ 	.short	0x0010
        /*0024*/ 	.byte	0x00, 0xf5, 0x21, 0x00


	//----- nvinfo : EIATTR_KPARAM_INFO
	.align		4
.L_11:
        /*0028*/ 	.byte	0x04, 0x17
        /*002a*/ 	.short	(.L_13 - .L_12)
.L_12:
        /*002c*/ 	.word	0x00000000
        /*0030*/ 	.short	0x0001
        /*0032*/ 	.short	0x0008
        /*0034*/ 	.byte	0x00, 0xf5, 0x21, 0x00


	//----- nvinfo : EIATTR_KPARAM_INFO
	.align		4
.L_13:
        /*0038*/ 	.byte	0x04, 0x17
        /*003a*/ 	.short	(.L_15 - .L_14)
.L_14:
        /*003c*/ 	.word	0x00000000
        /*0040*/ 	.short	0x0000
        /*0042*/ 	.short	0x0000
        /*0044*/ 	.byte	0x00, 0xf5, 0x21, 0x00


	//----- nvinfo : EIATTR_SPARSE_MMA_MASK
	.align		4
.L_15:
        /*0048*/ 	.byte	0x03, 0x50
        /*004a*/ 	.short	0x0000


	//----- nvinfo : EIATTR_MAXREG_COUNT
	.align		4
        /*004c*/ 	.byte	0x03, 0x1b
        /*004e*/ 	.short	0x00ff


	//----- nvinfo : EIATTR_MERCURY_ISA_VERSION
	.align		4
        /*0050*/ 	.byte	0x03, 0x5f
        /*0052*/ 	.short	0x0101


	//----- nvinfo : EIATTR_VRC_CTA_INIT_COUNT
	.align		4
        /*0054*/ 	.byte	0x02, 0x4a
	.zero		1
	.zero		1


	//----- nvinfo : EIATTR_EXIT_INSTR_OFFSETS
	.align		4
        /*0058*/ 	.byte	0x04, 0x1c
        /*005a*/ 	.short	(.L_17 - .L_16)


	//   ....[0]....
.L_16:
        /*005c*/ 	.word	0x000000d0


	//   ....[1]....
        /*0060*/ 	.word	0x00000b20


	//----- nvinfo : EIATTR_CBANK_PARAM_SIZE
	.align		4
.L_17:
        /*0064*/ 	.byte	0x03, 0x19
        /*0066*/ 	.short	0x001c


	//----- nvinfo : EIATTR_PARAM_CBANK
	.align		4
        /*0068*/ 	.byte	0x04, 0x0a
        /*006a*/ 	.short	(.L_19 - .L_18)
	.align		4
.L_18:
        /*006c*/ 	.word	index@(.nv.constant0._Z9matrixMulPfS_S_i)
        /*0070*/ 	.short	0x0380
        /*0072*/ 	.short	0x001c


	//----- nvinfo : EIATTR_SW_WAR
	.align		4
.L_19:
        /*0074*/ 	.byte	0x04, 0x36
        /*0076*/ 	.short	(.L_21 - .L_20)
.L_20:
        /*0078*/ 	.word	0x00000008
.L_21:


//--------------------- .nv.callgraph             --------------------------
	.section	.nv.callgraph,"",@"SHT_CUDA_CALLGRAPH"
	.align	4
	.sectionentsize	8
	.align		4
        /*0000*/ 	.word	0x00000000
	.align		4
        /*0004*/ 	.word	0xffffffff
	.align		4
        /*0008*/ 	.word	0x00000000
	.align		4
        /*000c*/ 	.word	0xfffffffe
	.align		4
        /*0010*/ 	.word	0x00000000
	.align		4
        /*0014*/ 	.word	0xfffffffd
	.align		4
        /*0018*/ 	.word	0x00000000
	.align		4
        /*001c*/ 	.word	0xfffffffc


//--------------------- .text._Z9matrixMulPfS_S_i --------------------------
	.section	.text._Z9matrixMulPfS_S_i,"ax",@progbits
	.align	128
        .global         _Z9matrixMulPfS_S_i
        .type           _Z9matrixMulPfS_S_i,@function
        .size           _Z9matrixMulPfS_S_i,(.L_x_5 - _Z9matrixMulPfS_S_i)
        .other          _Z9matrixMulPfS_S_i,@"STO_CUDA_ENTRY STV_DEFAULT"
_Z9matrixMulPfS_S_i:
.text._Z9matrixMulPfS_S_i:
[----:B------:R-:W-:Y:S01]  /*0000*/  LDC R1, c[0x0][0x37c] ;  /* 0x0000df00ff017b82 */ /* 0x000fe20000000800 */
[----:B------:R-:W0:Y:S07]  /*0010*/  S2R R0, SR_TID.X ;  /* 0x0000000000007919 */ /* 0x000e2e0000002100 */
[----:B------:R-:W1:Y:S01]  /*0020*/  S2UR UR4, SR_CTAID.Y ;  /* 0x00000000000479c3 */ /* 0x000e620000002600 */
[----:B------:R-:W2:Y:S07]  /*0030*/  S2R R9, SR_TID.Y ;  /* 0x0000000000097919 */ /* 0x000eae0000002200 */
[----:B------:R-:W0:Y:S08]  /*0040*/  S2UR UR6, SR_CTAID.X ;  /* 0x00000000000679c3 */ /* 0x000e300000002500 */
[----:B------:R-:W0:Y:S01]  /*0050*/  LDC R3, c[0x0][0x360] ;  /* 0x0000d800ff037b82 */ /* 0x000e220000000800 */
[----:B------:R-:W1:Y:S07]  /*0060*/  LDCU UR5, c[0x0][0x364] ;  /* 0x00006c80ff0577ac */ /* 0x000e6e0008000800 */
[----:B------:R-:W3:Y:S01]  /*0070*/  LDC R4, c[0x0][0x398] ;  /* 0x0000e600ff047b82 */ /* 0x000ee20000000800 */
[----:B-1----:R-:W-:Y:S01]  /*0080*/  UIMAD UR4, UR4, UR5, URZ ;  /* 0x00000005040472a4 */ /* 0x002fe2000f8e02ff */
[----:B0-----:R-:W-:-:S05]  /*0090*/  IMAD R3, R3, UR6, R0 ;  /* 0x0000000603037c24 */ /* 0x001fca000f8e0200 */
[----:B--2---:R-:W-:-:S04]  /*00a0*/  IADD3 R5, PT, PT, R9, UR4, RZ ;  /* 0x0000000409057c10 */ /* 0x004fc8000fffe0ff */
[----:B------:R-:W-:-:S04]  /*00b0*/  VIMNMX R7, PT, PT, R3, R5, !PT ;  /* 0x0000000503077248 */ /* 0x000fc80007fe0100 */
[----:B---3--:R-:W-:-:S13]  /*00c0*/  ISETP.GE.AND P0, PT, R7, R4, PT ;  /* 0x000000040700720c */ /* 0x008fda0003f06270 */
[----:B------:R-:W-:Y:S05]  /*00d0*/  @P0 EXIT ;  /* 0x000000000000094d */ /* 0x000fea0003800000 */
[C---:B------:R-:W-:Y:S01]  /*00e0*/  ISETP.GE.U32.AND P1, PT, R4.reuse, 0x8, PT ;  /* 0x000000080400780c */ /* 0x040fe20003f26070 */
[----:B------:R-:W0:Y:S01]  /*00f0*/  LDCU.64 UR8, c[0x0][0x358] ;  /* 0x00006b00ff0877ac */ /* 0x000e220008000a00 */
[----:B------:R-:W-:Y:S01]  /*0100*/  LOP3.LUT R2, R4, 0x7, RZ, 0xc0, !PT ;  /* 0x0000000704027812 */ /* 0x000fe200078ec0ff */
[----:B------:R-:W-:Y:S02]  /*0110*/  HFMA2 R0, -RZ, RZ, 0, 0 ;  /* 0x00000000ff007431 */ /* 0x000fe400000001ff */
[----:B------:R-:W-:Y:S01]  /*0120*/  IMAD R3, R3, R4, RZ ;  /* 0x0000000403037224 */ /* 0x000fe200078e02ff */
[----:B------:R-:W-:Y:S01]  /*0130*/  ISETP.NE.AND P0, PT, R2, RZ, PT ;  /* 0x000000ff0200720c */ /* 0x000fe20003f05270 */
[----:B------:R-:W-:-:S06]  /*0140*/  IMAD.MOV.U32 R16, RZ, RZ, RZ ;  /* 0x000000ffff107224 */ /* 0x000fcc00078e00ff */
[----:B------:R-:W-:Y:S06]  /*0150*/  @!P1 BRA `(.L_x_0) ;  /* 0x00000004003c9947 */ /* 0x000fec0003800000 */
[----:B------:R-:W1:Y:S01]  /*0160*/  LDCU.64 UR6, c[0x0][0x380] ;  /* 0x00007000ff0677ac */ /* 0x000e620008000a00 */
[C---:B------:R-:W-:Y:S01]  /*0170*/  LOP3.LUT R0, R4.reuse, 0x7ffffff8, RZ, 0xc0, !PT ;  /* 0x7ffffff804007812 */ /* 0x040fe200078ec0ff */
[C---:B------:R-:W-:Y:S01]  /*0180*/  IMAD R11, R4.reuse, 0x3, R5 ;  /* 0x00000003040b7824 */ /* 0x040fe200078e0205 */
[C---:B------:R-:W-:Y:S01]  /*0190*/  IADD3 R7, PT, PT, R4.reuse, UR4, R9 ;  /* 0x0000000404077c10 */ /* 0x040fe2000fffe009 */
[C-C-:B------:R-:W-:Y:S01]  /*01a0*/  IMAD R15, R4.reuse, 0x5, R5.reuse ;  /* 0x00000005040f7824 */ /* 0x140fe200078e0205 */
[CC--:B------:R-:W-:Y:S01]  /*01b0*/  LEA R9, R4.reuse, R5.reuse, 0x1 ;  /* 0x0000000504097211 */ /* 0x0c0fe200078e08ff */
[C-C-:B------:R-:W-:Y:S01]  /*01c0*/  IMAD R17, R4.reuse, 0x6, R5.reuse ;  /* 0x0000000604117824 */ /* 0x140fe200078e0205 */
[C---:B------:R-:W-:Y:S01]  /*01d0*/  LEA R13, R4.reuse, R5, 0x2 ;  /* 0x00000005040d7211 */ /* 0x040fe200078e10ff */
[----:B------:R-:W-:Y:S01]  /*01e0*/  IMAD R29, R4, 0x7, R5 ;  /* 0x00000007041d7824 */ /* 0x000fe200078e0205 */
[----:B------:R-:W-:Y:S01]  /*01f0*/  MOV R6, R3 ;  /* 0x0000000300067202 */ /* 0x000fe20000000f00 */
[----:B------:R-:W-:Y:S01]  /*0200*/  IMAD.MOV.U32 R16, RZ, RZ, RZ ;  /* 0x000000ffff107224 */ /* 0x000fe200078e00ff */
[----:B------:R-:W-:Y:S01]  /*0210*/  MOV R8, R5 ;  /* 0x0000000500087202 */ /* 0x000fe20000000f00 */
[----:B------:R-:W-:Y:S01]  /*0220*/  IMAD.MOV R10, RZ, RZ, -R0 ;  /* 0x000000ffff0a7224 */ /* 0x000fe200078e0a00 */
[----:B-1----:R-:W-:-:S04]  /*0230*/  UIADD3 UR5, UP0, UPT, UR6, 0x10, URZ ;  /* 0x0000001006057890 */ /* 0x002fc8000ff1e0ff */
[----:B------:R-:W-:-:S12]  /*0240*/  UIADD3.X UR4, UPT, UPT, URZ, UR7, URZ, UP0, !UPT ;  /* 0x00000007ff047290 */ /* 0x000fd800087fe4ff */
.L_x_1:
[----:B-1----:R-:W1:Y:S01]  /*0250*/  LDC.64 R20, c[0x0][0x388] ;  /* 0x0000e200ff147b82 */ /* 0x002e620000000a00 */
[----:B------:R-:W-:Y:S02]  /*0260*/  MOV R18, UR5 ;  /* 0x0000000500127c02 */ /* 0x000fe40008000f00 */
[----:B------:R-:W-:-:S03]  /*0270*/  MOV R19, UR4 ;  /* 0x0000000400137c02 */ /* 0x000fc60008000f00 */
[----:B------:R-:W-:-:S05]  /*0280*/  IMAD.WIDE R18, R6, 0x4, R18 ;  /* 0x0000000406127825 */ /* 0x000fca00078e0212 */
[----:B0-2---:R-:W2:Y:S04]  /*0290*/  LDG.E R14, desc[UR8][R18.64+-0x10] ;  /* 0xfffff008120e7981 */ /* 0x005ea8000c1e1900 */
[----:B------:R-:W3:Y:S04]  /*02a0*/  LDG.E R12, desc[UR8][R18.64+-0xc] ;  /* 0xfffff408120c7981 */ /* 0x000ee8000c1e1900 */
[----:B------:R-:W4:Y:S01]  /*02b0*/  LDG.E R28, desc[UR8][R18.64+-0x8] ;  /* 0xfffff808121c7981 */ /* 0x000f22000c1e1900 */
[----:B-1----:R-:W-:-:S06]  /*02c0*/  IMAD.WIDE.U32 R26, R8, 0x4, R20 ;  /* 0x00000004081a7825 */ /* 0x002fcc00078e0014 */
[----:B------:R-:W2:Y:S01]  /*02d0*/  LDG.E R27, desc[UR8][R26.64] ;  /* 0x000000081a1b7981 */ /* 0x000ea2000c1e1900 */
[----:B------:R-:W-:-:S06]  /*02e0*/  IMAD.WIDE.U32 R22, R7, 0x4, R20 ;  /* 0x0000000407167825 */ /* 0x000fcc00078e0014 */
[----:B------:R0:W3:Y:S01]  /*02f0*/  LDG.E R23, desc[UR8][R22.64] ;  /* 0x0000000816177981 */ /* 0x0000e2000c1e1900 */
[----:B------:R-:W-:-:S06]  /*0300*/  IMAD.WIDE.U32 R24, R9, 0x4, R20 ;  /* 0x0000000409187825 */ /* 0x000fcc00078e0014 */
[----:B------:R1:W4:Y:S01]  /*0310*/  LDG.E R24, desc[UR8][R24.64] ;  /* 0x0000000818187981 */ /* 0x000322000c1e1900 */
[----:B------:R-:W-:-:S05]  /*0320*/  I2FP.F32.S32 R16, R16 ;  /* 0x0000001000107245 */ /* 0x000fca0000201400 */
[----:B--2---:R-:W-:Y:S01]  /*0330*/  FFMA R16, R14, R27, R16 ;  /* 0x0000001b0e107223 */ /* 0x004fe20000000010 */
[----:B------:R-:W-:Y:S01]  /*0340*/  IMAD.WIDE.U32 R26, R11, 0x4, R20 ;  /* 0x000000040b1a7825 */ /* 0x000fe200078e0014 */
[----:B------:R-:W2:Y:S05]  /*0350*/  LDG.E R14, desc[UR8][R18.64+-0x4] ;  /* 0xfffffc08120e7981 */ /* 0x000eaa000c1e1900 */
[----:B------:R-:W2:Y:S01]  /*0360*/  LDG.E R27, desc[UR8][R26.64] ;  /* 0x000000081a1b7981 */ /* 0x000ea2000c1e1900 */
[----:B------:R-:W0:Y:S03]  /*0370*/  F2I.TRUNC.NTZ R16, R16 ;  /* 0x0000001000107305 */ /* 0x000e26000020f100 */
[----:B------:R-:W5:Y:S01]  /*0380*/  LDG.E R26, desc[UR8][R18.64+0x4] ;  /* 0x00000408121a7981 */ /* 0x000f62000c1e1900 */
[----:B0-----:R-:W-:-:S05]  /*0390*/  I2FP.F32.S32 R22, R16 ;  /* 0x0000001000167245 */ /* 0x001fca0000201400 */
[----:B---3--:R-:W-:Y:S01]  /*03a0*/  FFMA R12, R12, R23, R22 ;  /* 0x000000170c0c7223 */ /* 0x008fe20000000016 */
[----:B------:R-:W-:-:S03]  /*03b0*/  IMAD.WIDE.U32 R22, R13, 0x4, R20 ;  /* 0x000000040d167825 */ /* 0x000fc600078e0014 */
[----:B-1----:R0:W1:Y:S02]  /*03c0*/  F2I.TRUNC.NTZ R25, R12 ;  /* 0x0000000c00197305 */ /* 0x002064000020f100 */
[----:B------:R3:W5:Y:S04]  /*03d0*/  LDG.E R16, desc[UR8][R22.64] ;  /* 0x0000000816107981 */ /* 0x000768000c1e1900 */
[----:B0-----:R-:W5:Y:S01]  /*03e0*/  LDG.E R12, desc[UR8][R18.64] ;  /* 0x00000008120c7981 */ /* 0x001f62000c1e1900 */
[----:B-1----:R-:W-:-:S05]  /*03f0*/  I2FP.F32.S32 R25, R25 ;  /* 0x0000001900197245 */ /* 0x002fca0000201400 */
[----:B----4-:R-:W-:-:S04]  /*0400*/  FFMA R24, R28, R24, R25 ;  /* 0x000000181c187223 */ /* 0x010fc80000000019 */
[----:B------:R0:W1:Y:S02]  /*0410*/  F2I.TRUNC.NTZ R28, R24 ;  /* 0x00000018001c7305 */ /* 0x000064000020f100 */
[----:B0-----:R-:W-:-:S06]  /*0420*/  IMAD.WIDE.U32 R24, R15, 0x4, R20 ;  /* 0x000000040f187825 */ /* 0x001fcc00078e0014 */
[----:B------:R0:W4:Y:S01]  /*0430*/  LDG.E R25, desc[UR8][R24.64] ;  /* 0x0000000818197981 */ /* 0x000122000c1e1900 */
[----:B-1----:R-:W-:Y:S01]  /*0440*/  I2FP.F32.S32 R28, R28 ;  /* 0x0000001c001c7245 */ /* 0x002fe20000201400 */
[----:B---3--:R-:W-:-:S06]  /*0450*/  IMAD.WIDE.U32 R22, R17, 0x4, R20 ;  /* 0x0000000411167825 */ /* 0x008fcc00078e0014 */
[----:B------:R-:W3:Y:S01]  /*0460*/  LDG.E R22, desc[UR8][R22.64] ;  /* 0x0000000816167981 */ /* 0x000ee2000c1e1900 */
[----:B------:R-:W-:-:S06]  /*0470*/  IMAD.WIDE.U32 R20, R29, 0x4, R20 ;  /* 0x000000041d147825 */ /* 0x000fcc00078e0014 */
[----:B------:R-:W3:Y:S01]  /*0480*/  LDG.E R21, desc[UR8][R20.64] ;  /* 0x0000000814157981 */ /* 0x000ee2000c1e1900 */
[----:B--2---:R-:W-:-:S03]  /*0490*/  FFMA R14, R14, R27, R28 ;  /* 0x0000001b0e0e7223 */ /* 0x004fc6000000001c */
[----:B------:R-:W3:Y:S04]  /*04a0*/  LDG.E R27, desc[UR8][R18.64+0x8] ;  /* 0x00000808121b7981 */ /* 0x000ee8000c1e1900 */
[----:B------:R1:W2:Y:S01]  /*04b0*/  LDG.E R28, desc[UR8][R18.64+0xc] ;  /* 0x00000c08121c7981 */ /* 0x0002a2000c1e1900 */
[----:B------:R-:W0:Y:S02]  /*04c0*/  F2I.TRUNC.NTZ R14, R14 ;  /* 0x0000000e000e7305 */ /* 0x000e24000020f100 */
[----:B0-----:R-:W-:-:S05]  /*04d0*/  I2FP.F32.S32 R24, R14 ;  /* 0x0000000e00187245 */ /* 0x001fca0000201400 */
[----:B-----5:R-:W-:-:S06]  /*04e0*/  FFMA R12, R12, R16, R24 ;  /* 0x000000100c0c7223 */ /* 0x020fcc0000000018 */
[----:B------:R-:W0:Y:S02]  /*04f0*/  F2I.TRUNC.NTZ R12, R12 ;  /* 0x0000000c000c7305 */ /* 0x000e24000020f100 */
[----:B0-----:R-:W-:-:S05]  /*0500*/  I2FP.F32.S32 R16, R12 ;  /* 0x0000000c00107245 */ /* 0x001fca0000201400 */
[----:B----4-:R-:W-:-:S06]  /*0510*/  FFMA R25, R26, R25, R16 ;  /* 0x000000191a197223 */ /* 0x010fcc0000000010 */
[----:B------:R-:W0:Y:S02]  /*0520*/  F2I.TRUNC.NTZ R25, R25 ;  /* 0x0000001900197305 */ /* 0x000e24000020f100 */
[----:B0-----:R-:W-:Y:S01]  /*0530*/  I2FP.F32.S32 R16, R25 ;  /* 0x0000001900107245 */ /* 0x001fe20000201400 */
[----:B------:R-:W-:-:S05]  /*0540*/  VIADD R10, R10, 0x8 ;  /* 0x000000080a0a7836 */ /* 0x000fca0000000000 */
[----:B------:R-:W-:Y:S01]  /*0550*/  ISETP.NE.AND P1, PT, R10, RZ, PT ;  /* 0x000000ff0a00720c */ /* 0x000fe20003f25270 */
[C---:B------:R-:W-:Y:S01]  /*0560*/  IMAD R13, R4.reuse, 0x8, R13 ;  /* 0x00000008040d7824 */ /* 0x040fe200078e020d */
[C---:B------:R-:W-:Y:S01]  /*0570*/  LEA R7, R4.reuse, R7, 0x3 ;  /* 0x0000000704077211 */ /* 0x040fe200078e18ff */
[C---:B------:R-:W-:Y:S01]  /*0580*/  IMAD R8, R4.reuse, 0x8, R8 ;  /* 0x0000000804087824 */ /* 0x040fe200078e0208 */
[C---:B------:R-:W-:Y:S02]  /*0590*/  LEA R9, R4.reuse, R9, 0x3 ;  /* 0x0000000904097211 */ /* 0x040fe400078e18ff */
[C---:B------:R-:W-:Y:S02]  /*05a0*/  LEA R11, R4.reuse, R11, 0x3 ;  /* 0x0000000b040b7211 */ /* 0x040fe400078e18ff */
[C---:B------:R-:W-:Y:S02]  /*05b0*/  LEA R15, R4.reuse, R15, 0x3 ;  /* 0x0000000f040f7211 */ /* 0x040fe400078e18ff */
[----:B------:R-:W-:-:S02]  /*05c0*/  LEA R17, R4, R17, 0x3 ;  /* 0x0000001104117211 */ /* 0x000fc400078e18ff */
[----:B------:R-:W-:Y:S02]  /*05d0*/  LEA R29, R4, R29, 0x3 ;  /* 0x0000001d041d7211 */ /* 0x000fe400078e18ff */
[----:B------:R-:W-:Y:S01]  /*05e0*/  IADD3 R6, PT, PT, R6, 0x8, RZ ;  /* 0x0000000806067810 */ /* 0x000fe20007ffe0ff */
[----:B---3--:R-:W-:-:S06]  /*05f0*/  FFMA R22, R27, R22, R16 ;  /* 0x000000161b167223 */ /* 0x008fcc0000000010 */
[----:B------:R-:W1:Y:S02]  /*0600*/  F2I.TRUNC.NTZ R22, R22 ;  /* 0x0000001600167305 */ /* 0x000e64000020f100 */
[----:B-1----:R-:W-:-:S05]  /*0610*/  I2FP.F32.S32 R19, R22 ;  /* 0x0000001600137245 */ /* 0x002fca0000201400 */
[----:B--2---:R-:W-:-:S04]  /*0620*/  FFMA R19, R28, R21, R19 ;  /* 0x000000151c137223 */ /* 0x004fc80000000013 */
[----:B------:R1:W2:Y:S01]  /*0630*/  F2I.TRUNC.NTZ R16, R19 ;  /* 0x0000001300107305 */ /* 0x0002a2000020f100 */
[----:B------:R-:W-:Y:S05]  /*0640*/  @P1 BRA `(.L_x_1) ;  /* 0xfffffffc00001947 */ /* 0x000fea000383ffff */
.L_x_0:
[----:B------:R-:W-:Y:S05]  /*0650*/  @!P0 BRA `(.L_x_2) ;  /* 0x00000004001c8947 */ /* 0x000fea0003800000 */
[----:B------:R-:W-:Y:S02]  /*0660*/  ISETP.GE.U32.AND P0, PT, R2, 0x4, PT ;  /* 0x000000040200780c */ /* 0x000fe40003f06070 */
[----:B------:R-:W-:-:S04]  /*0670*/  LOP3.LUT R17, R4, 0x3, RZ, 0xc0, !PT ;  /* 0x0000000304117812 */ /* 0x000fc800078ec0ff */
[----:B------:R-:W-:-:S07]  /*0680*/  ISETP.NE.AND P1, PT, R17, RZ, PT ;  /* 0x000000ff1100720c */ /* 0x000fce0003f25270 */
[----:B------:R-:W-:Y:S06]  /*0690*/  @!P0 BRA `(.L_x_3) ;  /* 0x0000000000848947 */ /* 0x000fec0003800000 */
[----:B------:R-:W3:Y:S01]  /*06a0*/  LDC.64 R6, c[0x0][0x388] ;  /* 0x0000e200ff067b82 */ /* 0x000ee20000000a00 */
[----:B------:R-:W-:Y:S01]  /*06b0*/  IADD3 R13, PT, PT, R3, R0, RZ ;  /* 0x00000000030d7210 */ /* 0x000fe20007ffe0ff */
[----:B------:R-:W-:-:S06]  /*06c0*/  IMAD R15, R0, R4, R5 ;  /* 0x00000004000f7224 */ /* 0x000fcc00078e0205 */
[----:B------:R-:W4:Y:S01]  /*06d0*/  LDC.64 R8, c[0x0][0x380] ;  /* 0x0000e000ff087b82 */ /* 0x000f220000000a00 */
[----:B---3--:R-:W-:-:S06]  /*06e0*/  IMAD.WIDE.U32 R10, R15, 0x4, R6 ;  /* 0x000000040f0a7825 */ /* 0x008fcc00078e0006 */
[----:B0-----:R-:W3:Y:S01]  /*06f0*/  LDG.E R11, desc[UR8][R10.64] ;  /* 0x000000080a0b7981 */ /* 0x001ee2000c1e1900 */
[----:B----4-:R-:W-:-:S05]  /*0700*/  IMAD.WIDE R8, R13, 0x4, R8 ;  /* 0x000000040d087825 */ /* 0x010fca00078e0208 */
[----:B------:R-:W3:Y:S01]  /*0710*/  LDG.E R2, desc[UR8][R8.64] ;  /* 0x0000000808027981 */ /* 0x000ee2000c1e1900 */
[----:B------:R-:W-:-:S03]  /*0720*/  IADD3 R15, PT, PT, R15, R4, RZ ;  /* 0x000000040f0f7210 */ /* 0x000fc60007ffe0ff */
[----:B------:R-:W4:Y:S02]  /*0730*/  LDG.E R18, desc[UR8][R8.64+0x4] ;  /* 0x0000040808127981 */ /* 0x000f24000c1e1900 */
[C---:B------:R-:W-:Y:S02]  /*0740*/  IMAD.WIDE.U32 R12, R15.reuse, 0x4, R6 ;  /* 0x000000040f0c7825 */ /* 0x040fe400078e0006 */
[----:B------:R-:W5:Y:S04]  /*0750*/  LDG.E R20, desc[UR8][R8.64+0x8] ;  /* 0x0000080808147981 */ /* 0x000f68000c1e1900 */
[----:B------:R-:W4:Y:S01]  /*0760*/  LDG.E R13, desc[UR8][R12.64] ;  /* 0x000000080c0d7981 */ /* 0x000f22000c1e1900 */
[----:B-1----:R-:W-:-:S03]  /*0770*/  IMAD.IADD R19, R15, 0x1, R4 ;  /* 0x000000010f137824 */ /* 0x002fc600078e0204 */
[----:B------:R0:W5:Y:S01]  /*0780*/  LDG.E R10, desc[UR8][R8.64+0xc] ;  /* 0x00000c08080a7981 */ /* 0x000162000c1e1900 */
[----:B------:R-:W-:-:S06]  /*0790*/  IMAD.WIDE.U32 R14, R19, 0x4, R6 ;  /* 0x00000004130e7825 */ /* 0x000fcc00078e0006 */
[----:B------:R-:W5:Y:S01]  /*07a0*/  LDG.E R15, desc[UR8][R14.64] ;  /* 0x000000080e0f7981 */ /* 0x000f62000c1e1900 */
[----:B------:R-:W-:-:S05]  /*07b0*/  IADD3 R19, PT, PT, R19, R4, RZ ;  /* 0x0000000413137210 */ /* 0x000fca0007ffe0ff */
[----:B------:R-:W-:-:S06]  /*07c0*/  IMAD.WIDE.U32 R6, R19, 0x4, R6 ;  /* 0x0000000413067825 */ /* 0x000fcc00078e0006 */
[----:B------:R-:W5:Y:S01]  /*07d0*/  LDG.E R7, desc[UR8][R6.64] ;  /* 0x0000000806077981 */ /* 0x000f62000c1e1900 */
[----:B--2---:R-:W-:Y:S02]  /*07e0*/  I2FP.F32.S32 R19, R16 ;  /* 0x0000001000137245 */ /* 0x004fe40000201400 */
[----:B------:R-:W-:-:S03]  /*07f0*/  IADD3 R0, PT, PT, R0, 0x4, RZ ;  /* 0x0000000400007810 */ /* 0x000fc60007ffe0ff */
[----:B---3--:R-:W-:-:S06]  /*0800*/  FFMA R2, R2, R11, R19 ;  /* 0x0000000b02027223 */ /* 0x008fcc0000000013 */
[----:B------:R-:W1:Y:S02]  /*0810*/  F2I.TRUNC.NTZ R2, R2 ;  /* 0x0000000200027305 */ /* 0x000e64000020f100 */
[----:B-1----:R-:W-:-:S05]  /*0820*/  I2FP.F32.S32 R11, R2 ;  /* 0x00000002000b7245 */ /* 0x002fca0000201400 */
[----:B----4-:R-:W-:-:S06]  /*0830*/  FFMA R11, R18, R13, R11 ;  /* 0x0000000d120b7223 */ /* 0x010fcc000000000b */
[----:B------:R-:W1:Y:S02]  /*0840*/  F2I.TRUNC.NTZ R11, R11 ;  /* 0x0000000b000b7305 */ /* 0x000e64000020f100 */
[----:B-1----:R-:W-:-:S05]  /*0850*/  I2FP.F32.S32 R13, R11 ;  /* 0x0000000b000d7245 */ /* 0x002fca0000201400 */
[----:B-----5:R-:W-:-:S06]  /*0860*/  FFMA R13, R20, R15, R13 ;  /* 0x0000000f140d7223 */ /* 0x020fcc000000000d */
[----:B------:R-:W0:Y:S02]  /*0870*/  F2I.TRUNC.NTZ R13, R13 ;  /* 0x0000000d000d7305 */ /* 0x000e24000020f100 */
[----:B0-----:R-:W-:-:S05]  /*0880*/  I2FP.F32.S32 R9, R13 ;  /* 0x0000000d00097245 */ /* 0x001fca0000201400 */
[----:B------:R-:W-:-:S04]  /*0890*/  FFMA R7, R10, R7, R9 ;  /* 0x000000070a077223 */ /* 0x000fc80000000009 */
[----:B------:R3:W4:Y:S03]  /*08a0*/  F2I.TRUNC.NTZ R16, R7 ;  /* 0x0000000700107305 */ /* 0x000726000020f100 */
.L_x_3:
[----:B------:R-:W-:Y:S05]  /*08b0*/  @!P1 BRA `(.L_x_2) ;  /* 0x0000000000849947 */ /* 0x000fea0003800000 */
[----:B---3--:R-:W3:Y:S01]  /*08c0*/  LDC.64 R6, c[0x0][0x388] ;  /* 0x0000e200ff067b82 */ /* 0x008ee20000000a00 */
[----:B------:R-:W-:-:S07]  /*08d0*/  ISETP.NE.AND P0, PT, R17, 0x1, PT ;  /* 0x000000011100780c */ /* 0x000fce0003f05270 */
[----:B------:R-:W5:Y:S06]  /*08e0*/  LDC.64 R8, c[0x0][0x380] ;  /* 0x0000e000ff087b82 */ /* 0x000f6c0000000a00 */
[----:B------:R-:W-:Y:S01]  /*08f0*/  @P0 IADD3 R11, PT, PT, R3, R0, RZ ;  /* 0x00000000030b0210 */ /* 0x000fe20007ffe0ff */
[----:B------:R-:W-:-:S04]  /*0900*/  @P0 IMAD R17, R0, R4, R5 ;  /* 0x0000000400110224 */ /* 0x000fc800078e0205 */
[----:B---3--:R-:W-:-:S05]  /*0910*/  @P0 IMAD.WIDE.U32 R14, R17, 0x4, R6 ;  /* 0x00000004110e0825 */ /* 0x008fca00078e0006 */
[----:B0-----:R0:W3:Y:S01]  /*0920*/  @P0 LDG.E R2, desc[UR8][R14.64] ;  /* 0x000000080e020981 */ /* 0x0010e2000c1e1900 */
[----:B-----5:R-:W-:Y:S01]  /*0930*/  @P0 IMAD.WIDE R8, R11, 0x4, R8 ;  /* 0x000000040b080825 */ /* 0x020fe200078e0208 */
[----:B------:R-:W-:Y:S01]  /*0940*/  LOP3.LUT R12, R4, 0x1, RZ, 0xc0, !PT ;  /* 0x00000001040c7812 */ /* 0x000fe200078ec0ff */
[----:B------:R-:W5:Y:S03]  /*0950*/  LDC.64 R10, c[0x0][0x380] ;  /* 0x0000e000ff0a7b82 */ /* 0x000f660000000a00 */
[----:B------:R-:W3:Y:S01]  /*0960*/  @P0 LDG.E R13, desc[UR8][R8.64] ;  /* 0x00000008080d0981 */ /* 0x000ee2000c1e1900 */
[----:B-1----:R-:W-:-:S04]  /*0970*/  @P0 IMAD.IADD R19, R17, 0x1, R4 ;  /* 0x0000000111130824 */ /* 0x002fc800078e0204 */
[----:B------:R-:W-:Y:S02]  /*0980*/  @P0 IMAD.WIDE.U32 R18, R19, 0x4, R6 ;  /* 0x0000000413120825 */ /* 0x000fe400078e0006 */
[----:B------:R-:W1:Y:S01]  /*0990*/  LDC.64 R6, c[0x0][0x388] ;  /* 0x0000e200ff067b82 */ /* 0x000e620000000a00 */
[----:B------:R-:W-:Y:S02]  /*09a0*/  ISETP.NE.U32.AND P1, PT, R12, 0x1, PT ;  /* 0x000000010c00780c */ /* 0x000fe40003f25070 */
[----:B------:R3:W3:Y:S04]  /*09b0*/  @P0 LDG.E R12, desc[UR8][R8.64+0x4] ;  /* 0x00000408080c0981 */ /* 0x0006e8000c1e1900 */
[----:B------:R-:W3:Y:S01]  /*09c0*/  @P0 LDG.E R19, desc[UR8][R18.64] ;  /* 0x0000000812130981 */ /* 0x000ee2000c1e1900 */
[----:B------:R-:W-:-:S06]  /*09d0*/  @P0 IADD3 R0, PT, PT, R0, 0x2, RZ ;  /* 0x0000000200000810 */ /* 0x000fcc0007ffe0ff */
[----:B0-----:R-:W-:Y:S01]  /*09e0*/  @!P1 IADD3 R15, PT, PT, R3, R0, RZ ;  /* 0x00000000030f9210 */ /* 0x001fe20007ffe0ff */
[----:B------:R-:W-:-:S04]  /*09f0*/  @!P1 IMAD R17, R0, R4, R5 ;  /* 0x0000000400119224 */ /* 0x000fc800078e0205 */
[----:B-----5:R-:W-:-:S04]  /*0a00*/  @!P1 IMAD.WIDE R10, R15, 0x4, R10 ;  /* 0x000000040f0a9825 */ /* 0x020fc800078e020a */
[----:B-1----:R-:W-:Y:S02]  /*0a10*/  @!P1 IMAD.WIDE.U32 R6, R17, 0x4, R6 ;  /* 0x0000000411069825 */ /* 0x002fe400078e0006 */
[----:B------:R-:W5:Y:S04]  /*0a20*/  @!P1 LDG.E R10, desc[UR8][R10.64] ;  /* 0x000000080a0a9981 */ /* 0x000f68000c1e1900 */
[----:B------:R-:W5:Y:S01]  /*0a30*/  @!P1 LDG.E R7, desc[UR8][R6.64] ;  /* 0x0000000806079981 */ /* 0x000f62000c1e1900 */
[----:B--2-4-:R-:W-:-:S05]  /*0a40*/  @P0 I2FP.F32.S32 R0, R16 ;  /* 0x0000001000000245 */ /* 0x014fca0000201400 */
[----:B---3--:R-:W-:-:S06]  /*0a50*/  @P0 FFMA R2, R13, R2, R0 ;  /* 0x000000020d020223 */ /* 0x008fcc0000000000 */
[----:B------:R-:W0:Y:S02]  /*0a60*/  @P0 F2I.TRUNC.NTZ R2, R2 ;  /* 0x0000000200020305 */ /* 0x000e24000020f100 */
[----:B0-----:R-:W-:-:S05]  /*0a70*/  @P0 I2FP.F32.S32 R9, R2 ;  /* 0x0000000200090245 */ /* 0x001fca0000201400 */
[----:B------:R-:W-:-:S04]  /*0a80*/  @P0 FFMA R9, R12, R19, R9 ;  /* 0x000000130c090223 */ /* 0x000fc80000000009 */
[----:B------:R-:W0:Y:S02]  /*0a90*/  @P0 F2I.TRUNC.NTZ R16, R9 ;  /* 0x0000000900100305 */ /* 0x000e24000020f100 */
[----:B0-----:R-:W-:-:S05]  /*0aa0*/  @!P1 I2FP.F32.S32 R13, R16 ;  /* 0x00000010000d9245 */ /* 0x001fca0000201400 */
[----:B-----5:R-:W-:-:S04]  /*0ab0*/  @!P1 FFMA R0, R10, R7, R13 ;  /* 0x000000070a009223 */ /* 0x020fc8000000000d */
[----:B------:R0:W1:Y:S03]  /*0ac0*/  @!P1 F2I.TRUNC.NTZ R16, R0 ;  /* 0x0000000000109305 */ /* 0x000066000020f100 */
.L_x_2:
[----:B---3--:R-:W3:Y:S01]  /*0ad0*/  LDC.64 R6, c[0x0][0x390] ;  /* 0x0000e400ff067b82 */ /* 0x008ee20000000a00 */
[----:B------:R-:W-:Y:S02]  /*0ae0*/  IADD3 R3, PT, PT, R5, R3, RZ ;  /* 0x0000000305037210 */ /* 0x000fe40007ffe0ff */
[----:B-12-4-:R-:W-:-:S03]  /*0af0*/  I2FP.F32.S32 R5, R16 ;  /* 0x0000001000057245 */ /* 0x016fc60000201400 */
[----:B---3--:R-:W-:-:S05]  /*0b00*/  IMAD.WIDE R2, R3, 0x4, R6 ;  /* 0x0000000403027825 */ /* 0x008fca00078e0206 */
[----:B0-----:R-:W-:Y:S01]  /*0b10*/  STG.E desc[UR8][R2.64], R5 ;  /* 0x0000000502007986 */ /* 0x001fe2000c101908 */
[----:B------:R-:W-:Y:S05]  /*0b20*/  EXIT ;  /* 0x000000000000794d */ /* 0x000fea0003800000 */
.L_x_4:
[----:B------:R-:W-:-:S00]  /*0b30*/  BRA `(.L_x_4) ;  /* 0xfffffffc00fc7947 */ /* 0x000fc0000383ffff */
[----:B------:R-:W-:-:S00]  /*0b40*/  NOP ;  /* 0x0000000000007918 */ /* 0x000fc00000000000 */
        /* <DEDUP_REMOVED lines=11> */
.L_x_5:


//--------------------- .nv.shared.reserved.0     --------------------------
	.section	.nv.shared.reserved.0,"aw",@nobits
	.weak		__nv_reservedSMEM_offset_0_alias
	.size		__nv_reservedSMEM_offset_0_alias, 0, 64
	.other		__nv_reservedSMEM_offset_0_alias,@"STO_CUDA_RESERVED_SHARED STV_DEFAULT"
__nv_reservedSMEM_offset_0_alias:
	.zero		0
	.zero		64


//--------------------- .nv.constant0._Z9matrixMulPfS_S_i --------------------------
	.section	.nv.constant0._Z9matrixMulPfS_S_i,"a",@progbits
	.sectionflags	@""
	.align	4
.nv.constant0._Z9matrixMulPfS_S_i:
	.zero		924


//--------------------- SYMBOLS --------------------------

	.type		.nv.reservedSmem.offset0,@object
	.size		.nv.reservedSmem.offset0,0x4
